//
// Generated by NVIDIA NVVM Compiler
//
// Compiler Build ID: CL-36424714
// Cuda compilation tools, release 13.0, V13.0.88
// Based on NVVM 20.0.0
//

.version 9.0
.target sm_100
.address_size 64

	// .globl	_Z14rg2gray_kernelPhS_S_S_ii

.visible .entry _Z14rg2gray_kernelPhS_S_S_ii(
	.param .u64 .ptr .align 1 _Z14rg2gray_kernelPhS_S_S_ii_param_0,
	.param .u64 .ptr .align 1 _Z14rg2gray_kernelPhS_S_S_ii_param_1,
	.param .u64 .ptr .align 1 _Z14rg2gray_kernelPhS_S_S_ii_param_2,
	.param .u64 .ptr .align 1 _Z14rg2gray_kernelPhS_S_S_ii_param_3,
	.param .u32 _Z14rg2gray_kernelPhS_S_S_ii_param_4,
	.param .u32 _Z14rg2gray_kernelPhS_S_S_ii_param_5
)
{
	.reg .pred 	%p<4>;
	.reg .b16 	%rs<12>;
	.reg .b32 	%r<12>;
	.reg .b64 	%rd<14>;

	ld.param.u64 	%rd1, [_Z14rg2gray_kernelPhS_S_S_ii_param_0];
	ld.param.u64 	%rd2, [_Z14rg2gray_kernelPhS_S_S_ii_param_1];
	ld.param.u64 	%rd3, [_Z14rg2gray_kernelPhS_S_S_ii_param_2];
	ld.param.u64 	%rd4, [_Z14rg2gray_kernelPhS_S_S_ii_param_3];
	ld.param.u32 	%r4, [_Z14rg2gray_kernelPhS_S_S_ii_param_4];
	ld.param.u32 	%r3, [_Z14rg2gray_kernelPhS_S_S_ii_param_5];
	mov.u32 	%r5, %ctaid.y;
	mov.u32 	%r6, %ntid.y;
	mov.u32 	%r7, %tid.y;
	mad.lo.s32 	%r1, %r5, %r6, %r7;
	mov.u32 	%r8, %ctaid.x;
	mov.u32 	%r9, %ntid.x;
	mov.u32 	%r10, %tid.x;
	mad.lo.s32 	%r2, %r8, %r9, %r10;
	setp.ge.u32 	%p1, %r1, %r4;
	setp.ge.u32 	%p2, %r2, %r3;
	or.pred  	%p3, %p1, %p2;
	@%p3 bra 	$L__BB0_2;
	cvta.to.global.u64 	%rd5, %rd1;
	cvta.to.global.u64 	%rd6, %rd2;
	cvta.to.global.u64 	%rd7, %rd3;
	cvta.to.global.u64 	%rd8, %rd4;
	mad.lo.s32 	%r11, %r3, %r1, %r2;
	cvt.u64.u32 	%rd9, %r11;
	add.s64 	%rd10, %rd5, %rd9;
	ld.global.u8 	%rs1, [%rd10];
	mul.lo.s16 	%rs2, %rs1, 3;
	mul.hi.u16 	%rs3, %rs2, 6554;
	add.s64 	%rd11, %rd6, %rd9;
	ld.global.u8 	%rs4, [%rd11];
	mul.lo.s16 	%rs5, %rs4, 6;
	mul.hi.u16 	%rs6, %rs5, 6554;
	add.s16 	%rs7, %rs6, %rs3;
	add.s64 	%rd12, %rd7, %rd9;
	ld.global.u8 	%rs8, [%rd12];
	mul.lo.s16 	%rs9, %rs8, 205;
	shr.u16 	%rs10, %rs9, 11;
	add.s16 	%rs11, %rs10, %rs7;
	add.s64 	%rd13, %rd8, %rd9;
	st.global.u8 	[%rd13], %rs11;
$L__BB0_2:
	ret;

}


// ===== COMPILED SASS (sm_100) =====

	.target	sm_100

	.elftype	@"ET_EXEC"


//--------------------- .note.nv.tkinfo           --------------------------
	.section	.note.nv.tkinfo,"",@"SHT_NOTE"
	.sectionflags	@"SHF_NOTE_NV_TKINFO"
	.tkinfo
        /*0018*/ 	.word	0x00000002
        /*0030*/ 	.string	""
        /*0030*/ 	.string	"ptxas"
        /*0030*/ 	.string	"Cuda compilation tools, release 13.0, V13.0.88"
        /*0030*/ 	.string	"Build cuda_13.0.r13.0/compiler.36424714_0"
        /*0030*/ 	.string	"-arch sm_100 -m 64 "



//--------------------- .note.nv.cuinfo           --------------------------
	.section	.note.nv.cuinfo,"",@"SHT_NOTE"
	.sectionflags	@"SHF_NOTE_NV_CUINFO"
        /*0018*/ 	.short	0x0002
        /*001a*/ 	.short	0x0064
        /*001c*/ 	.short	0x0082
	.zero		2


//--------------------- .nv.info                  --------------------------
	.section	.nv.info,"",@"SHT_CUDA_INFO"
	.align	4


	//----- nvinfo : EIATTR_REGCOUNT
	.align		4
        /*0000*/ 	.byte	0x04, 0x2f
        /*0002*/ 	.short	(.L_1 - .L_0)
	.align		4
.L_0:
        /*0004*/ 	.word	index@(_Z14rg2gray_kernelPhS_S_S_ii)
        /*0008*/ 	.word	0x0000000d


	//----- nvinfo : EIATTR_FRAME_SIZE
	.align		4
.L_1:
        /*000c*/ 	.byte	0x04, 0x11
        /*000e*/ 	.short	(.L_3 - .L_2)
	.align		4
.L_2:
        /*0010*/ 	.word	index@(_Z14rg2gray_kernelPhS_S_S_ii)
        /*0014*/ 	.word	0x00000000


	//----- nvinfo : EIATTR_MIN_STACK_SIZE
	.align		4
.L_3:
        /*0018*/ 	.byte	0x04, 0x12
        /*001a*/ 	.short	(.L_5 - .L_4)
	.align		4
.L_4:
        /*001c*/ 	.word	index@(_Z14rg2gray_kernelPhS_S_S_ii)
        /*0020*/ 	.word	0x00000000
.L_5:


//--------------------- .nv.compat                --------------------------
	.section	.nv.compat,"",@"SHT_CUDA_COMPAT_INFO"
	.align	4
        /*0000*/ 	.byte	0x02, 0x09, 0x00, 0x00, 0x02, 0x02, 0x01, 0x00, 0x02, 0x05, 0x05, 0x00, 0x03, 0x07, 0x01, 0x01
        /*0010*/ 	.byte	0x02, 0x03, 0x00, 0x00, 0x02, 0x06, 0x01, 0x00, 0x04, 0x0b, 0x08, 0x00, 0x09, 0x00, 0x00, 0x00
        /*0020*/ 	.byte	0x00, 0x00, 0x00, 0x00


//--------------------- .nv.info._Z14rg2gray_kernelPhS_S_S_ii --------------------------
	.section	.nv.info._Z14rg2gray_kernelPhS_S_S_ii,"",@"SHT_CUDA_INFO"
	.sectionflags	@""
	.align	4


	//----- nvinfo : EIATTR_CUDA_API_VERSION
	.align		4
        /*0000*/ 	.byte	0x04, 0x37
        /*0002*/ 	.short	(.L_7 - .L_6)
.L_6:
        /*0004*/ 	.word	0x00000082


	//----- nvinfo : EIATTR_KPARAM_INFO
	.align		4
.L_7:
        /*0008*/ 	.byte	0x04, 0x17
        /*000a*/ 	.short	(.L_9 - .L_8)
.L_8:
        /*000c*/ 	.word	0x00000000
        /*0010*/ 	.short	0x0005
        /*0012*/ 	.short	0x0024
        /*0014*/ 	.byte	0x00, 0xf0, 0x11, 0x00


	//----- nvinfo : EIATTR_KPARAM_INFO
	.align		4
.L_9:
        /*0018*/ 	.byte	0x04, 0x17
        /*001a*/ 	.short	(.L_11 - .L_10)
.L_10:
        /*001c*/ 	.word	0x00000000
        /*0020*/ 	.short	0x0004
        /*0022*/ 	.short	0x0020
        /*0024*/ 	.byte	0x00, 0xf0, 0x11, 0x00


	//----- nvinfo : EIATTR_KPARAM_INFO
	.align		4
.L_11:
        /*0028*/ 	.byte	0x04, 0x17
        /*002a*/ 	.short	(.L_13 - .L_12)
.L_12:
        /*002c*/ 	.word	0x00000000
        /*0030*/ 	.short	0x0003
        /*0032*/ 	.short	0x0018
        /*0034*/ 	.byte	0x00, 0xf5, 0x21, 0x00


	//----- nvinfo : EIATTR_KPARAM_INFO
	.align		4
.L_13:
        /*0038*/ 	.byte	0x04, 0x17
        /*003a*/ 	.short	(.L_15 - .L_14)
.L_14:
        /*003c*/ 	.word	0x00000000
        /*0040*/ 	.short	0x0002
        /*0042*/ 	.short	0x0010
        /*0044*/ 	.byte	0x00, 0xf5, 0x21, 0x00


	//----- nvinfo : EIATTR_KPARAM_INFO
	.align		4
.L_15:
        /*0048*/ 	.byte	0x04, 0x17
        /*004a*/ 	.short	(.L_17 - .L_16)
.L_16:
        /*004c*/ 	.word	0x00000000
        /*0050*/ 	.short	0x0001
        /*0052*/ 	.short	0x0008
        /*0054*/ 	.byte	0x00, 0xf5, 0x21, 0x00


	//----- nvinfo : EIATTR_KPARAM_INFO
	.align		4
.L_17:
        /*0058*/ 	.byte	0x04, 0x17
        /*005a*/ 	.short	(.L_19 - .L_18)
.L_18:
        /*005c*/ 	.word	0x00000000
        /*0060*/ 	.short	0x0000
        /*0062*/ 	.short	0x0000
        /*0064*/ 	.byte	0x00, 0xf5, 0x21, 0x00


	//----- nvinfo : EIATTR_SPARSE_MMA_MASK
	.align		4
.L_19:
        /*0068*/ 	.byte	0x03, 0x50
        /*006a*/ 	.short	0x0000


	//----- nvinfo : EIATTR_MAXREG_COUNT
	.align		4
        /*006c*/ 	.byte	0x03, 0x1b
        /*006e*/ 	.short	0x00ff


	//----- nvinfo : EIATTR_MERCURY_ISA_VERSION
	.align		4
        /*0070*/ 	.byte	0x03, 0x5f
        /*0072*/ 	.short	0x0101


	//----- nvinfo : EIATTR_VRC_CTA_INIT_COUNT
	.align		4
        /*0074*/ 	.byte	0x02, 0x4a
	.zero		1
	.zero		1


	//----- nvinfo : EIATTR_EXIT_INSTR_OFFSETS
	.align		4
        /*0078*/ 	.byte	0x04, 0x1c
        /*007a*/ 	.short	(.L_21 - .L_20)


	//   ....[0]....
.L_20:
        /*007c*/ 	.word	0x000000c0


	//   ....[1]....
        /*0080*/ 	.word	0x00000250


	//----- nvinfo : EIATTR_CBANK_PARAM_SIZE
	.align		4
.L_21:
        /*0084*/ 	.byte	0x03, 0x19
        /*0086*/ 	.short	0x0028


	//----- nvinfo : EIATTR_PARAM_CBANK
	.align		4
        /*0088*/ 	.byte	0x04, 0x0a
        /*008a*/ 	.short	(.L_23 - .L_22)
	.align		4
.L_22:
        /*008c*/ 	.word	index@(.nv.constant0._Z14rg2gray_kernelPhS_S_S_ii)
        /*0090*/ 	.short	0x0380
        /*0092*/ 	.short	0x0028


	//----- nvinfo : EIATTR_SW_WAR
	.align		4
.L_23:
        /*0094*/ 	.byte	0x04, 0x36
        /*0096*/ 	.short	(.L_25 - .L_24)
.L_24:
        /*0098*/ 	.word	0x00000008
.L_25:


//--------------------- .nv.callgraph             --------------------------
	.section	.nv.callgraph,"",@"SHT_CUDA_CALLGRAPH"
	.align	4
	.sectionentsize	8
	.align		4
        /*0000*/ 	.word	0x00000000
	.align		4
        /*0004*/ 	.word	0xffffffff
	.align		4
        /*0008*/ 	.word	0x00000000
	.align		4
        /*000c*/ 	.word	0xfffffffe
	.align		4
        /*0010*/ 	.word	0x00000000
	.align		4
        /*0014*/ 	.word	0xfffffffd
	.align		4
        /*0018*/ 	.word	0x00000000
	.align		4
        /*001c*/ 	.word	0xfffffffc


//--------------------- .text._Z14rg2gray_kernelPhS_S_S_ii --------------------------
	.section	.text._Z14rg2gray_kernelPhS_S_S_ii,"ax",@progbits
	.align	128
        .global         _Z14rg2gray_kernelPhS_S_S_ii
        .type           _Z14rg2gray_kernelPhS_S_S_ii,@function
        .size           _Z14rg2gray_kernelPhS_S_S_ii,(.L_x_1 - _Z14rg2gray_kernelPhS_S_S_ii)
        .other          _Z14rg2gray_kernelPhS_S_S_ii,@"STO_CUDA_ENTRY STV_DEFAULT"
_Z14rg2gray_kernelPhS_S_S_ii:
.text._Z14rg2gray_kernelPhS_S_S_ii:
[----:B------:R-:W-:Y:S01]  /*0000*/  LDC R1, c[0x0][0x37c] ;  /* 0x0000df00ff017b82 */ /* 0x000fe20000000800 */
[----:B------:R-:W0:Y:S07]  /*0010*/  S2R R2, SR_TID.X ;  /* 0x0000000000027919 */ /* 0x000e2e0000002100 */
[----:B------:R-:W1:Y:S01]  /*0020*/  LDC R0, c[0x0][0x364] ;  /* 0x0000d900ff007b82 */ /* 0x000e620000000800 */
[----:B------:R-:W2:Y:S01]  /*0030*/  LDCU.64 UR6, c[0x0][0x3a0] ;  /* 0x00007400ff0677ac */ /* 0x000ea20008000a00 */
[----:B------:R-:W1:Y:S06]  /*0040*/  S2R R5, SR_TID.Y ;  /* 0x0000000000057919 */ /* 0x000e6c0000002200 */
[----:B------:R-:W0:Y:S08]  /*0050*/  S2UR UR5, SR_CTAID.X ;  /* 0x00000000000579c3 */ /* 0x000e300000002500 */
[----:B------:R-:W0:Y:S08]  /*0060*/  LDC R3, c[0x0][0x360] ;  /* 0x0000d800ff037b82 */ /* 0x000e300000000800 */
[----:B------:R-:W1:Y:S01]  /*0070*/  S2UR UR4, SR_CTAID.Y ;  /* 0x00000000000479c3 */ /* 0x000e620000002600 */
[----:B0-----:R-:W-:-:S05]  /*0080*/  IMAD R3, R3, UR5, R2 ;  /* 0x0000000503037c24 */ /* 0x001fca000f8e0202 */
[----:B--2---:R-:W-:Y:S01]  /*0090*/  ISETP.GE.U32.AND P0, PT, R3, UR7, PT ;  /* 0x0000000703007c0c */ /* 0x004fe2000bf06070 */
[----:B-1----:R-:W-:-:S05]  /*00a0*/  IMAD R0, R0, UR4, R5 ;  /* 0x0000000400007c24 */ /* 0x002fca000f8e0205 */
[----:B------:R-:W-:-:S13]  /*00b0*/  ISETP.GE.U32.OR P0, PT, R0, UR6, P0 ;  /* 0x0000000600007c0c */ /* 0x000fda0008706470 */
[----:B------:R-:W-:Y:S05]  /*00c0*/  @P0 EXIT ;  /* 0x000000000000094d */ /* 0x000fea0003800000 */
[----:B------:R-:W0:Y:S01]  /*00d0*/  LDCU.128 UR8, c[0x0][0x380] ;  /* 0x00007000ff0877ac */ /* 0x000e220008000c00 */
[----:B------:R-:W-:Y:S01]  /*00e0*/  IMAD R0, R0, UR7, R3 ;  /* 0x0000000700007c24 */ /* 0x000fe2000f8e0203 */
[----:B------:R-:W1:Y:S01]  /*00f0*/  LDCU.64 UR4, c[0x0][0x358] ;  /* 0x00006b00ff0477ac */ /* 0x000e620008000a00 */
[----:B------:R-:W2:Y:S03]  /*0100*/  LDCU.128 UR12, c[0x0][0x390] ;  /* 0x00007200ff0c77ac */ /* 0x000ea60008000c00 */
[C---:B0-----:R-:W-:Y:S02]  /*0110*/  IADD3 R2, P0, PT, R0.reuse, UR8, RZ ;  /* 0x0000000800027c10 */ /* 0x041fe4000ff1e0ff */
[----:B------:R-:W-:-:S03]  /*0120*/  IADD3 R4, P1, PT, R0, UR10, RZ ;  /* 0x0000000a00047c10 */ /* 0x000fc6000ff3e0ff */
[----:B------:R-:W-:Y:S02]  /*0130*/  IMAD.X R3, RZ, RZ, UR9, P0 ;  /* 0x00000009ff037e24 */ /* 0x000fe400080e06ff */
[----:B------:R-:W-:-:S03]  /*0140*/  IMAD.X R5, RZ, RZ, UR11, P1 ;  /* 0x0000000bff057e24 */ /* 0x000fc600088e06ff */
[----:B-1----:R-:W3:Y:S01]  /*0150*/  LDG.E.U8 R2, desc[UR4][R2.64] ;  /* 0x0000000402027981 */ /* 0x002ee2000c1e1100 */
[----:B--2---:R-:W-:-:S03]  /*0160*/  IADD3 R6, P0, PT, R0, UR12, RZ ;  /* 0x0000000c00067c10 */ /* 0x004fc6000ff1e0ff */
[----:B------:R-:W2:Y:S01]  /*0170*/  LDG.E.U8 R4, desc[UR4][R4.64] ;  /* 0x0000000404047981 */ /* 0x000ea2000c1e1100 */
[----:B------:R-:W-:-:S05]  /*0180*/  IADD3.X R7, PT, PT, RZ, UR13, RZ, P0, !PT ;  /* 0x0000000dff077c10 */ /* 0x000fca00087fe4ff */
[----:B------:R-:W4:Y:S01]  /*0190*/  LDG.E.U8 R6, desc[UR4][R6.64] ;  /* 0x0000000406067981 */ /* 0x000f22000c1e1100 */
[----:B---3--:R-:W-:Y:S02]  /*01a0*/  IMAD R8, R2, 0x3, RZ ;  /* 0x0000000302087824 */ /* 0x008fe400078e02ff */
[----:B--2---:R-:W-:Y:S02]  /*01b0*/  IMAD R9, R4, 0x6, RZ ;  /* 0x0000000604097824 */ /* 0x004fe400078e02ff */
[----:B------:R-:W-:Y:S02]  /*01c0*/  IMAD R8, R8, 0x199a, RZ ;  /* 0x0000199a08087824 */ /* 0x000fe400078e02ff */
[----:B------:R-:W-:Y:S02]  /*01d0*/  IMAD R10, R9, 0x199a, RZ ;  /* 0x0000199a090a7824 */ /* 0x000fe400078e02ff */
[----:B----4-:R-:W-:Y:S01]  /*01e0*/  IMAD R3, R6, 0xcd, RZ ;  /* 0x000000cd06037824 */ /* 0x010fe200078e02ff */
[----:B------:R-:W-:-:S02]  /*01f0*/  SHF.R.U32.HI R9, RZ, 0x10, R8 ;  /* 0x00000010ff097819 */ /* 0x000fc40000011608 */
[----:B------:R-:W-:Y:S02]  /*0200*/  IADD3 R8, P0, PT, R0, UR14, RZ ;  /* 0x0000000e00087c10 */ /* 0x000fe4000ff1e0ff */
[----:B------:R-:W-:Y:S02]  /*0210*/  LEA.HI R0, R10, R9, RZ, 0x10 ;  /* 0x000000090a007211 */ /* 0x000fe400078f80ff */
[----:B------:R-:W-:Y:S02]  /*0220*/  IADD3.X R9, PT, PT, RZ, UR15, RZ, P0, !PT ;  /* 0x0000000fff097c10 */ /* 0x000fe400087fe4ff */
[----:B------:R-:W-:-:S05]  /*0230*/  LEA.HI R3, R3, R0, RZ, 0x15 ;  /* 0x0000000003037211 */ /* 0x000fca00078fa8ff */
[----:B------:R-:W-:Y:S01]  /*0240*/  STG.E.U8 desc[UR4][R8.64], R3 ;  /* 0x0000000308007986 */ /* 0x000fe2000c101104 */
[----:B------:R-:W-:Y:S05]  /*0250*/  EXIT ;  /* 0x000000000000794d */ /* 0x000fea0003800000 */
.L_x_0:
[----:B------:R-:W-:-:S00]  /*0260*/  BRA `(.L_x_0) ;  /* 0xfffffffc00fc7947 */ /* 0x000fc0000383ffff */
[----:B------:R-:W-:-:S00]  /*0270*/  NOP ;  /* 0x0000000000007918 */ /* 0x000fc00000000000 */
        /* <DEDUP_REMOVED lines=8> */
.L_x_1:


//--------------------- .nv.shared.reserved.0     --------------------------
	.section	.nv.shared.reserved.0,"aw",@nobits
	.weak		__nv_reservedSMEM_offset_0_alias
	.size		__nv_reservedSMEM_offset_0_alias, 0, 64
	.other		__nv_reservedSMEM_offset_0_alias,@"STO_CUDA_RESERVED_SHARED STV_DEFAULT"
__nv_reservedSMEM_offset_0_alias:
	.zero		0
	.zero		64


//--------------------- .nv.constant0._Z14rg2gray_kernelPhS_S_S_ii --------------------------
	.section	.nv.constant0._Z14rg2gray_kernelPhS_S_S_ii,"a",@progbits
	.sectionflags	@""
	.align	4
.nv.constant0._Z14rg2gray_kernelPhS_S_S_ii:
	.zero		936


//--------------------- SYMBOLS --------------------------

	.type		.nv.reservedSmem.offset0,@object
	.size		.nv.reservedSmem.offset0,0x4
